	.headerflags	@"EF_CUDA_TEXMODE_UNIFIED EF_CUDA_64BIT_ADDRESS EF_CUDA_ACCELERATORS EF_CUDA_SM90 EF_CUDA_VIRTUAL_SM(EF_CUDA_SM90)"
	.elftype	@"ET_EXEC"


//--------------------- .nv.info                  --------------------------
	.section	.nv.info,"",@"SHT_CUDA_INFO"
	.align	4


	//----- nvinfo : EIATTR_REGCOUNT
	.align		4
        /*0000*/ 	.byte	0x04, 0x2f
        /*0002*/ 	.short	(.L_3 - .L_2)
	.align		4
.L_2:
        /*0004*/ 	.word	index@(triton_poi_fused__native_batch_norm_legit_no_training_add_relu_22)
        /*0008*/ 	.word	0x00000014


	//----- nvinfo : EIATTR_MIN_STACK_SIZE
	.align		4
.L_3:
        /*000c*/ 	.byte	0x04, 0x12
        /*000e*/ 	.short	(.L_5 - .L_4)
	.align		4
.L_4:
        /*0010*/ 	.word	index@(triton_poi_fused__native_batch_norm_legit_no_training_add_relu_22)
        /*0014*/ 	.word	0x00000000


	//----- nvinfo : EIATTR_FRAME_SIZE
	.align		4
.L_5:
        /*0018*/ 	.byte	0x04, 0x11
        /*001a*/ 	.short	(.L_7 - .L_6)
	.align		4
.L_6:
        /*001c*/ 	.word	index@(triton_poi_fused__native_batch_norm_legit_no_training_add_relu_22)
        /*0020*/ 	.word	0x00000000


	//----- nvinfo : EIATTR_MIN_STACK_SIZE
	.align		4
.L_7:
        /*0024*/ 	.byte	0x04, 0x12
        /*0026*/ 	.short	(.L_9 - .L_8)
	.align		4
.L_8:
        /*0028*/ 	.word	index@(triton_poi_fused__native_batch_norm_legit_no_training_add_relu_22)
        /*002c*/ 	.word	0x00000000
.L_9:


//--------------------- .nv.info.triton_poi_fused__native_batch_norm_legit_no_training_add_relu_22 --------------------------
	.section	.nv.info.triton_poi_fused__native_batch_norm_legit_no_training_add_relu_22,"",@"SHT_CUDA_INFO"
	.sectionflags	@""
	.align	4


	//----- nvinfo : EIATTR_CUDA_API_VERSION
	.align		4
        /*0000*/ 	.byte	0x04, 0x37
        /*0002*/ 	.short	(.L_11 - .L_10)
.L_10:
        /*0004*/ 	.word	0x0000007c


	//----- nvinfo : EIATTR_KPARAM_INFO
	.align		4
.L_11:
        /*0008*/ 	.byte	0x04, 0x17
        /*000a*/ 	.short	(.L_13 - .L_12)
.L_12:
        /*000c*/ 	.word	0x00000000
        /*0010*/ 	.short	0x0007
        /*0012*/ 	.short	0x0038
        /*0014*/ 	.byte	0x00, 0xf0, 0x11, 0x00


	//----- nvinfo : EIATTR_KPARAM_INFO
	.align		4
.L_13:
        /*0018*/ 	.byte	0x04, 0x17
        /*001a*/ 	.short	(.L_15 - .L_14)
.L_14:
        /*001c*/ 	.word	0x00000000
        /*0020*/ 	.short	0x0006
        /*0022*/ 	.short	0x0030
        /*0024*/ 	.byte	0x00, 0xf4, 0x21, 0x00


	//----- nvinfo : EIATTR_KPARAM_INFO
	.align		4
.L_15:
        /*0028*/ 	.byte	0x04, 0x17
        /*002a*/ 	.short	(.L_17 - .L_16)
.L_16:
        /*002c*/ 	.word	0x00000000
        /*0030*/ 	.short	0x0005
        /*0032*/ 	.short	0x0028
        /*0034*/ 	.byte	0x00, 0xf4, 0x21, 0x00


	//----- nvinfo : EIATTR_KPARAM_INFO
	.align		4
.L_17:
        /*0038*/ 	.byte	0x04, 0x17
        /*003a*/ 	.short	(.L_19 - .L_18)
.L_18:
        /*003c*/ 	.word	0x00000000
        /*0040*/ 	.short	0x0004
        /*0042*/ 	.short	0x0020
        /*0044*/ 	.byte	0x00, 0xf4, 0x21, 0x00


	//----- nvinfo : EIATTR_KPARAM_INFO
	.align		4
.L_19:
        /*0048*/ 	.byte	0x04, 0x17
        /*004a*/ 	.short	(.L_21 - .L_20)
.L_20:
        /*004c*/ 	.word	0x00000000
        /*0050*/ 	.short	0x0003
        /*0052*/ 	.short	0x0018
        /*0054*/ 	.byte	0x00, 0xf4, 0x21, 0x00


	//----- nvinfo : EIATTR_KPARAM_INFO
	.align		4
.L_21:
        /*0058*/ 	.byte	0x04, 0x17
        /*005a*/ 	.short	(.L_23 - .L_22)
.L_22:
        /*005c*/ 	.word	0x00000000
        /*0060*/ 	.short	0x0002
        /*0062*/ 	.short	0x0010
        /*0064*/ 	.byte	0x00, 0xf4, 0x21, 0x00


	//----- nvinfo : EIATTR_KPARAM_INFO
	.align		4
.L_23:
        /*0068*/ 	.byte	0x04, 0x17
        /*006a*/ 	.short	(.L_25 - .L_24)
.L_24:
        /*006c*/ 	.word	0x00000000
        /*0070*/ 	.short	0x0001
        /*0072*/ 	.short	0x0008
        /*0074*/ 	.byte	0x00, 0xf4, 0x21, 0x00


	//----- nvinfo : EIATTR_KPARAM_INFO
	.align		4
.L_25:
        /*0078*/ 	.byte	0x04, 0x17
        /*007a*/ 	.short	(.L_27 - .L_26)
.L_26:
        /*007c*/ 	.word	0x00000000
        /*0080*/ 	.short	0x0000
        /*0082*/ 	.short	0x0000
        /*0084*/ 	.byte	0x00, 0xf4, 0x21, 0x00


	//----- nvinfo : EIATTR_SPARSE_MMA_MASK
	.align		4
.L_27:
        /*0088*/ 	.byte	0x03, 0x50
        /*008a*/ 	.short	0x0000


	//----- nvinfo : EIATTR_MAXREG_COUNT
	.align		4
        /*008c*/ 	.byte	0x03, 0x1b
        /*008e*/ 	.short	0x00ff


	//----- nvinfo : EIATTR_EXIT_INSTR_OFFSETS
	.align		4
        /*0090*/ 	.byte	0x04, 0x1c
        /*0092*/ 	.short	(.L_29 - .L_28)


	//   ....[0]....
.L_28:
        /*0094*/ 	.word	0x00000420


	//----- nvinfo : EIATTR_REQNTID
	.align		4
.L_29:
        /*0098*/ 	.byte	0x04, 0x10
        /*009a*/ 	.short	(.L_31 - .L_30)
.L_30:
        /*009c*/ 	.word	0x00000100
        /*00a0*/ 	.word	0x00000001
        /*00a4*/ 	.word	0x00000001


	//----- nvinfo : EIATTR_CBANK_PARAM_SIZE
	.align		4
.L_31:
        /*00a8*/ 	.byte	0x03, 0x19
        /*00aa*/ 	.short	0x003c


	//----- nvinfo : EIATTR_PARAM_CBANK
	.align		4
        /*00ac*/ 	.byte	0x04, 0x0a
        /*00ae*/ 	.short	(.L_33 - .L_32)
	.align		4
.L_32:
        /*00b0*/ 	.word	index@(.nv.constant0.triton_poi_fused__native_batch_norm_legit_no_training_add_relu_22)
        /*00b4*/ 	.short	0x0210
        /*00b6*/ 	.short	0x003c


	//----- nvinfo : EIATTR_SW_WAR
	.align		4
.L_33:
        /*00b8*/ 	.byte	0x04, 0x36
        /*00ba*/ 	.short	(.L_35 - .L_34)
.L_34:
        /*00bc*/ 	.word	0x00000008
.L_35:


//--------------------- .nv.callgraph             --------------------------
	.section	.nv.callgraph,"",@"SHT_CUDA_CALLGRAPH"
	.align	4
	.sectionentsize	8
	.align		4
        /*0000*/ 	.word	0x00000000
	.align		4
        /*0004*/ 	.word	0xffffffff
	.align		4
        /*0008*/ 	.word	0x00000000
	.align		4
        /*000c*/ 	.word	0xfffffffe
	.align		4
        /*0010*/ 	.word	0x00000000
	.align		4
        /*0014*/ 	.word	0xfffffffd
	.align		4
        /*0018*/ 	.word	0x00000000
	.align		4
        /*001c*/ 	.word	0xfffffffc


//--------------------- .nv.constant4             --------------------------
	.section	.nv.constant4,"a",@progbits
	.align	8
	.align		8
.nv.constant4:
        /*0000*/ 	.dword	_$_str
	.align		8
        /*0008*/ 	.dword	_$_str_$_2


//--------------------- .text.triton_poi_fused__native_batch_norm_legit_no_training_add_relu_22 --------------------------
	.section	.text.triton_poi_fused__native_batch_norm_legit_no_training_add_relu_22,"ax",@progbits
	.align	128
        .global         triton_poi_fused__native_batch_norm_legit_no_training_add_relu_22
        .type           triton_poi_fused__native_batch_norm_legit_no_training_add_relu_22,@function
        .size           triton_poi_fused__native_batch_norm_legit_no_training_add_relu_22,(.L_x_1 - triton_poi_fused__native_batch_norm_legit_no_training_add_relu_22)
        .other          triton_poi_fused__native_batch_norm_legit_no_training_add_relu_22,@"STO_CUDA_ENTRY STV_DEFAULT"
triton_poi_fused__native_batch_norm_legit_no_training_add_relu_22:
.text.triton_poi_fused__native_batch_norm_legit_no_training_add_relu_22:
[----:B------:R-:W-:Y:S01]  /*0000*/  LDC R1, c[0x0][0x28] ;  /* 0x00000a00ff017b82 */ /* 0x000fe20000000800 */
[----:B------:R-:W1:Y:S07]  /*0010*/  S2R R0, SR_TID.X ;  /* 0x0000000000007919 */ /* 0x000e6e0000002100 */
[----:B------:R-:W2:Y:S01]  /*0020*/  LDC.64 R2, c[0x0][0x220] ;  /* 0x00008800ff027b82 */ /* 0x000ea20000000a00 */
[----:B------:R-:W-:Y:S01]  /*0030*/  ULDC.64 UR4, c[0x0][0x208] ;  /* 0x0000820000047ab9 */ /* 0x000fe20000000a00 */
[----:B------:R-:W3:Y:S06]  /*0040*/  S2R R7, SR_CTAID.X ;  /* 0x0000000000077919 */ /* 0x000eec0000002500 */
[----:B------:R-:W4:Y:S08]  /*0050*/  LDC.64 R8, c[0x0][0x228] ;  /* 0x00008a00ff087b82 */ /* 0x000f300000000a00 */
[----:B------:R-:W5:Y:S08]  /*0060*/  LDC.64 R10, c[0x0][0x230] ;  /* 0x00008c00ff0a7b82 */ /* 0x000f700000000a00 */
[----:B------:R-:W4:Y:S01]  /*0070*/  LDC.64 R12, c[0x0][0x238] ;  /* 0x00008e00ff0c7b82 */ /* 0x000f220000000a00 */
[----:B-1----:R-:W-:-:S02]  /*0080*/  SHF.L.U32 R0, R0, 0x1, RZ ;  /* 0x0000000100007819 */ /* 0x002fc400000006ff */
[----:B---3--:R-:W-:Y:S02]  /*0090*/  SHF.R.S32.HI R5, RZ, 0x16, R7 ;  /* 0x00000016ff057819 */ /* 0x008fe40000011407 */
[----:B------:R-:W-:Y:S02]  /*00a0*/  LOP3.LUT R0, R0, 0x1fe, RZ, 0xc0, !PT ;  /* 0x000001fe00007812 */ /* 0x000fe400078ec0ff */
[----:B------:R-:W-:Y:S02]  /*00b0*/  SGXT R5, R5, 0x1 ;  /* 0x000000010505781a */ /* 0x000fe40000000200 */
[----:B------:R-:W-:Y:S02]  /*00c0*/  LEA R0, R7, R0, 0x9 ;  /* 0x0000000007007211 */ /* 0x000fe400078e48ff */
[----:B------:R-:W1:Y:S02]  /*00d0*/  LDC.64 R6, c[0x0][0x218] ;  /* 0x00008600ff067b82 */ /* 0x000e640000000a00 */
[----:B------:R-:W-:-:S04]  /*00e0*/  LEA.HI R5, R5, R0, RZ, 0xb ;  /* 0x0000000005057211 */ /* 0x000fc800078f58ff */
[----:B------:R-:W-:-:S04]  /*00f0*/  LOP3.LUT R5, R5, 0xfffff800, RZ, 0xc0, !PT ;  /* 0xfffff80005057812 */ /* 0x000fc800078ec0ff */
[----:B------:R-:W-:Y:S02]  /*0100*/  IADD3 R15, R0, -R5, RZ ;  /* 0x80000005000f7210 */ /* 0x000fe40007ffe0ff */
[----:B------:R-:W3:Y:S03]  /*0110*/  LDC.64 R4, c[0x0][0x210] ;  /* 0x00008400ff047b82 */ /* 0x000ee60000000a00 */
[----:B--2---:R-:W-:-:S06]  /*0120*/  IMAD.WIDE R2, R15, 0x4, R2 ;  /* 0x000000040f027825 */ /* 0x004fcc00078e0202 */
[----:B------:R-:W2:Y:S01]  /*0130*/  LDG.E.EL.64 R2, desc[UR4][R2.64] ;  /* 0x0000000402027981 */ /* 0x000ea2000c2e1b00 */
[----:B-1----:R-:W-:-:S04]  /*0140*/  IMAD.WIDE R6, R15, 0x4, R6 ;  /* 0x000000040f067825 */ /* 0x002fc800078e0206 */
[C---:B----4-:R-:W-:Y:S02]  /*0150*/  IMAD.WIDE R8, R15.reuse, 0x4, R8 ;  /* 0x000000040f087825 */ /* 0x050fe400078e0208 */
[----:B------:R-:W4:Y:S02]  /*0160*/  LDG.E.EL.64 R6, desc[UR4][R6.64] ;  /* 0x0000000406067981 */ /* 0x000f24000c2e1b00 */
[----:B-----5:R-:W-:Y:S02]  /*0170*/  IMAD.WIDE R10, R15, 0x4, R10 ;  /* 0x000000040f0a7825 */ /* 0x020fe400078e020a */
[----:B------:R-:W5:Y:S02]  /*0180*/  LDG.E.EL.64 R8, desc[UR4][R8.64] ;  /* 0x0000000408087981 */ /* 0x000f64000c2e1b00 */
[C---:B---3--:R-:W-:Y:S02]  /*0190*/  IMAD.WIDE R4, R0.reuse, 0x4, R4 ;  /* 0x0000000400047825 */ /* 0x048fe400078e0204 */
[----:B------:R-:W5:Y:S04]  /*01a0*/  LDG.E.EL.64 R10, desc[UR4][R10.64] ;  /* 0x000000040a0a7981 */ /* 0x000f68000c2e1b00 */
[----:B------:R-:W4:Y:S01]  /*01b0*/  LDG.E.64 R4, desc[UR4][R4.64] ;  /* 0x0000000404047981 */ /* 0x000f22000c1e1b00 */
[----:B0-----:R-:W-:-:S06]  /*01c0*/  IMAD.WIDE R12, R0, 0x4, R12 ;  /* 0x00000004000c7825 */ /* 0x001fcc00078e020c */
[----:B------:R-:W3:Y:S01]  /*01d0*/  LDG.E.64 R12, desc[UR4][R12.64] ;  /* 0x000000040c0c7981 */ /* 0x000ee2000c1e1b00 */
[----:B------:R-:W-:Y:S01]  /*01e0*/  HFMA2.MMA R16, -RZ, RZ, 1.625, 0 ;  /* 0x3e800000ff107435 */ /* 0x000fe200000001ff */
[----:B--2---:R-:W-:Y:S01]  /*01f0*/  FADD R2, R2, 9.9999997473787516356e-06 ;  /* 0x3727c5ac02027421 */ /* 0x004fe20000000000 */
[----:B------:R-:W-:-:S03]  /*0200*/  FADD R3, R3, 9.9999997473787516356e-06 ;  /* 0x3727c5ac03037421 */ /* 0x000fc60000000000 */
[----:B------:R-:W0:Y:S08]  /*0210*/  MUFU.SQRT R14, R2 ;  /* 0x00000002000e7308 */ /* 0x000e300000002000 */
[----:B------:R1:W2:Y:S01]  /*0220*/  MUFU.SQRT R15, R3 ;  /* 0x00000003000f7308 */ /* 0x0002a20000002000 */
[C---:B0-----:R-:W-:Y:S02]  /*0230*/  FSETP.GT.AND P0, PT, R14.reuse, 8.50705917302346158658e+37, PT ;  /* 0x7e8000000e00780b */ /* 0x041fe40003f04000 */
[----:B------:R-:W-:Y:S01]  /*0240*/  FSETP.GEU.AND P2, PT, R14, 1.175494350822287508e-38, PT ;  /* 0x008000000e00780b */ /* 0x000fe20003f4e000 */
[----:B-1----:R-:W0:Y:S01]  /*0250*/  LDC.64 R2, c[0x0][0x240] ;  /* 0x00009000ff027b82 */ /* 0x002e220000000a00 */
[----:B--2---:R-:W-:-:S02]  /*0260*/  FSETP.GT.AND P1, PT, R15, 8.50705917302346158658e+37, PT ;  /* 0x7e8000000f00780b */ /* 0x004fc40003f24000 */
[----:B------:R-:W-:-:S07]  /*0270*/  FSETP.GEU.AND P3, PT, R15, 1.175494350822287508e-38, PT ;  /* 0x008000000f00780b */ /* 0x000fce0003f6e000 */
[----:B------:R-:W-:-:S04]  /*0280*/  @P0 FMUL R14, R14, 0.25 ;  /* 0x3e8000000e0e0820 */ /* 0x000fc80000400000 */
[----:B------:R-:W-:Y:S01]  /*0290*/  @!P2 FMUL R14, R14, 16777216 ;  /* 0x4b8000000e0ea820 */ /* 0x000fe20000400000 */
[----:B------:R-:W-:-:S04]  /*02a0*/  @P1 FMUL R15, R15, 0.25 ;  /* 0x3e8000000f0f1820 */ /* 0x000fc80000400000 */
[----:B------:R-:W-:Y:S01]  /*02b0*/  @!P3 FMUL R15, R15, 16777216 ;  /* 0x4b8000000f0fb820 */ /* 0x000fe20000400000 */
[----:B------:R-:W1:Y:S01]  /*02c0*/  MUFU.RCP R14, R14 ;  /* 0x0000000e000e7308 */ /* 0x000e620000001000 */
[----:B------:R-:W-:-:S07]  /*02d0*/  FSEL R17, R16, 1, P0 ;  /* 0x3f80000010117808 */ /* 0x000fce0000000000 */
[----:B------:R-:W2:Y:S01]  /*02e0*/  MUFU.RCP R15, R15 ;  /* 0x0000000f000f7308 */ /* 0x000ea20000001000 */
[----:B------:R-:W-:Y:S01]  /*02f0*/  FSEL R16, R16, 1, P1 ;  /* 0x3f80000010107808 */ /* 0x000fe20000800000 */
[----:B------:R-:W-:Y:S01]  /*0300*/  @!P2 FMUL R17, R17, 16777216 ;  /* 0x4b8000001111a820 */ /* 0x000fe20000400000 */
[----:B----4-:R-:W-:-:S03]  /*0310*/  FADD R4, R4, -R6 ;  /* 0x8000000604047221 */ /* 0x010fc60000000000 */
[----:B------:R-:W-:Y:S01]  /*0320*/  @!P3 FMUL R16, R16, 16777216 ;  /* 0x4b8000001010b820 */ /* 0x000fe20000400000 */
[----:B-1----:R-:W-:Y:S01]  /*0330*/  FMUL R17, R14, R17 ;  /* 0x000000110e117220 */ /* 0x002fe20000400000 */
[----:B------:R-:W-:-:S03]  /*0340*/  FADD R5, R5, -R7 ;  /* 0x8000000705057221 */ /* 0x000fc60000000000 */
[----:B------:R-:W-:Y:S01]  /*0350*/  FMUL R17, R4, R17 ;  /* 0x0000001104117220 */ /* 0x000fe20000400000 */
[----:B--2---:R-:W-:-:S03]  /*0360*/  FMUL R16, R15, R16 ;  /* 0x000000100f107220 */ /* 0x004fc60000400000 */
[----:B-----5:R-:W-:Y:S01]  /*0370*/  FFMA R17, R8, R17, R10 ;  /* 0x0000001108117223 */ /* 0x020fe2000000000a */
[----:B------:R-:W-:-:S04]  /*0380*/  FMUL R16, R5, R16 ;  /* 0x0000001005107220 */ /* 0x000fc80000400000 */
[----:B------:R-:W-:Y:S01]  /*0390*/  FFMA R16, R9, R16, R11 ;  /* 0x0000001009107223 */ /* 0x000fe2000000000b */
[----:B---3--:R-:W-:Y:S01]  /*03a0*/  FSETP.GEU.AND P0, PT, R17, -R12, PT ;  /* 0x8000000c1100720b */ /* 0x008fe20003f0e000 */
[----:B------:R-:W-:Y:S02]  /*03b0*/  FADD R12, R12, R17 ;  /* 0x000000110c0c7221 */ /* 0x000fe40000000000 */
[----:B------:R-:W-:Y:S01]  /*03c0*/  FADD R4, R13, R16 ;  /* 0x000000100d047221 */ /* 0x000fe20000000000 */
[----:B------:R-:W-:Y:S01]  /*03d0*/  FSETP.GEU.AND P1, PT, R16, -R13, PT ;  /* 0x8000000d1000720b */ /* 0x000fe20003f2e000 */
[----:B0-----:R-:W-:Y:S01]  /*03e0*/  IMAD.WIDE R2, R0, 0x4, R2 ;  /* 0x0000000400027825 */ /* 0x001fe200078e0202 */
[----:B------:R-:W-:Y:S02]  /*03f0*/  FSEL R12, R12, RZ, P0 ;  /* 0x000000ff0c0c7208 */ /* 0x000fe40000000000 */
[----:B------:R-:W-:-:S05]  /*0400*/  FSEL R13, R4, RZ, P1 ;  /* 0x000000ff040d7208 */ /* 0x000fca0000800000 */
[----:B------:R-:W-:Y:S01]  /*0410*/  STG.E.64 desc[UR4][R2.64], R12 ;  /* 0x0000000c02007986 */ /* 0x000fe2000c101b04 */
[----:B------:R-:W-:Y:S05]  /*0420*/  EXIT ;  /* 0x000000000000794d */ /* 0x000fea0003800000 */
.L_x_0:
[----:B------:R-:W-:-:S00]  /*0430*/  BRA `(.L_x_0) ;  /* 0xfffffffc00fc7947 */ /* 0x000fc0000383ffff */
[----:B------:R-:W-:-:S00]  /*0440*/  NOP ;  /* 0x0000000000007918 */ /* 0x000fc00000000000 */
        /* <DEDUP_REMOVED lines=11> */
.L_x_1:


//--------------------- .nv.global.init           --------------------------
	.section	.nv.global.init,"aw",@progbits
.nv.global.init:
	.type		_$_str,@object
	.size		_$_str,(_$_str_$_2 - _$_str)
_$_str:
        /*0000*/ 	.byte	0x5f, 0x5f, 0x43, 0x55, 0x44, 0x41, 0x5f, 0x46, 0x54, 0x5a, 0x00
	.type		_$_str_$_2,@object
	.size		_$_str_$_2,(.L_1 - _$_str_$_2)
_$_str_$_2:
        /*000b*/ 	.byte	0x5f, 0x5f, 0x43, 0x55, 0x44, 0x41, 0x5f, 0x50, 0x52, 0x45, 0x43, 0x5f, 0x53, 0x51, 0x52, 0x54
        /*001b*/ 	.byte	0x00
.L_1:


//--------------------- .nv.constant0.triton_poi_fused__native_batch_norm_legit_no_training_add_relu_22 --------------------------
	.section	.nv.constant0.triton_poi_fused__native_batch_norm_legit_no_training_add_relu_22,"a",@progbits
	.sectionflags	@""
	.align	4
.nv.constant0.triton_poi_fused__native_batch_norm_legit_no_training_add_relu_22:
	.zero		588
